	.headerflags	@"EF_CUDA_TEXMODE_UNIFIED EF_CUDA_64BIT_ADDRESS EF_CUDA_ACCELERATORS EF_CUDA_SM90 EF_CUDA_VIRTUAL_SM(EF_CUDA_SM90)"
	.elftype	@"ET_EXEC"


//--------------------- .nv.info                  --------------------------
	.section	.nv.info,"",@"SHT_CUDA_INFO"
	.align	4


	//----- nvinfo : EIATTR_REGCOUNT
	.align		4
        /*0000*/ 	.byte	0x04, 0x2f
        /*0002*/ 	.short	(.L_1 - .L_0)
	.align		4
.L_0:
        /*0004*/ 	.word	index@(triton_poi_fused_avg_pool2d_19)
        /*0008*/ 	.word	0x00000020


	//----- nvinfo : EIATTR_MIN_STACK_SIZE
	.align		4
.L_1:
        /*000c*/ 	.byte	0x04, 0x12
        /*000e*/ 	.short	(.L_3 - .L_2)
	.align		4
.L_2:
        /*0010*/ 	.word	index@(triton_poi_fused_avg_pool2d_19)
        /*0014*/ 	.word	0x00000000


	//----- nvinfo : EIATTR_FRAME_SIZE
	.align		4
.L_3:
        /*0018*/ 	.byte	0x04, 0x11
        /*001a*/ 	.short	(.L_5 - .L_4)
	.align		4
.L_4:
        /*001c*/ 	.word	index@(triton_poi_fused_avg_pool2d_19)
        /*0020*/ 	.word	0x00000000


	//----- nvinfo : EIATTR_MIN_STACK_SIZE
	.align		4
.L_5:
        /*0024*/ 	.byte	0x04, 0x12
        /*0026*/ 	.short	(.L_7 - .L_6)
	.align		4
.L_6:
        /*0028*/ 	.word	index@(triton_poi_fused_avg_pool2d_19)
        /*002c*/ 	.word	0x00000000
.L_7:


//--------------------- .nv.info.triton_poi_fused_avg_pool2d_19 --------------------------
	.section	.nv.info.triton_poi_fused_avg_pool2d_19,"",@"SHT_CUDA_INFO"
	.sectionflags	@""
	.align	4


	//----- nvinfo : EIATTR_CUDA_API_VERSION
	.align		4
        /*0000*/ 	.byte	0x04, 0x37
        /*0002*/ 	.short	(.L_9 - .L_8)
.L_8:
        /*0004*/ 	.word	0x0000007c


	//----- nvinfo : EIATTR_KPARAM_INFO
	.align		4
.L_9:
        /*0008*/ 	.byte	0x04, 0x17
        /*000a*/ 	.short	(.L_11 - .L_10)
.L_10:
        /*000c*/ 	.word	0x00000000
        /*0010*/ 	.short	0x0002
        /*0012*/ 	.short	0x0010
        /*0014*/ 	.byte	0x00, 0xf0, 0x11, 0x00


	//----- nvinfo : EIATTR_KPARAM_INFO
	.align		4
.L_11:
        /*0018*/ 	.byte	0x04, 0x17
        /*001a*/ 	.short	(.L_13 - .L_12)
.L_12:
        /*001c*/ 	.word	0x00000000
        /*0020*/ 	.short	0x0001
        /*0022*/ 	.short	0x0008
        /*0024*/ 	.byte	0x00, 0xf4, 0x21, 0x00


	//----- nvinfo : EIATTR_KPARAM_INFO
	.align		4
.L_13:
        /*0028*/ 	.byte	0x04, 0x17
        /*002a*/ 	.short	(.L_15 - .L_14)
.L_14:
        /*002c*/ 	.word	0x00000000
        /*0030*/ 	.short	0x0000
        /*0032*/ 	.short	0x0000
        /*0034*/ 	.byte	0x00, 0xf4, 0x21, 0x00


	//----- nvinfo : EIATTR_SPARSE_MMA_MASK
	.align		4
.L_15:
        /*0038*/ 	.byte	0x03, 0x50
        /*003a*/ 	.short	0x0000


	//----- nvinfo : EIATTR_MAXREG_COUNT
	.align		4
        /*003c*/ 	.byte	0x03, 0x1b
        /*003e*/ 	.short	0x00ff


	//----- nvinfo : EIATTR_EXIT_INSTR_OFFSETS
	.align		4
        /*0040*/ 	.byte	0x04, 0x1c
        /*0042*/ 	.short	(.L_17 - .L_16)


	//   ....[0]....
.L_16:
        /*0044*/ 	.word	0x00000990


	//   ....[1]....
        /*0048*/ 	.word	0x000009b0


	//----- nvinfo : EIATTR_REQNTID
	.align		4
.L_17:
        /*004c*/ 	.byte	0x04, 0x10
        /*004e*/ 	.short	(.L_19 - .L_18)
.L_18:
        /*0050*/ 	.word	0x00000100
        /*0054*/ 	.word	0x00000001
        /*0058*/ 	.word	0x00000001


	//----- nvinfo : EIATTR_CBANK_PARAM_SIZE
	.align		4
.L_19:
        /*005c*/ 	.byte	0x03, 0x19
        /*005e*/ 	.short	0x0014


	//----- nvinfo : EIATTR_PARAM_CBANK
	.align		4
        /*0060*/ 	.byte	0x04, 0x0a
        /*0062*/ 	.short	(.L_21 - .L_20)
	.align		4
.L_20:
        /*0064*/ 	.word	index@(.nv.constant0.triton_poi_fused_avg_pool2d_19)
        /*0068*/ 	.short	0x0210
        /*006a*/ 	.short	0x0014


	//----- nvinfo : EIATTR_SW_WAR
	.align		4
.L_21:
        /*006c*/ 	.byte	0x04, 0x36
        /*006e*/ 	.short	(.L_23 - .L_22)
.L_22:
        /*0070*/ 	.word	0x00000008
.L_23:


//--------------------- .nv.callgraph             --------------------------
	.section	.nv.callgraph,"",@"SHT_CUDA_CALLGRAPH"
	.align	4
	.sectionentsize	8
	.align		4
        /*0000*/ 	.word	0x00000000
	.align		4
        /*0004*/ 	.word	0xffffffff
	.align		4
        /*0008*/ 	.word	0x00000000
	.align		4
        /*000c*/ 	.word	0xfffffffe
	.align		4
        /*0010*/ 	.word	0x00000000
	.align		4
        /*0014*/ 	.word	0xfffffffd
	.align		4
        /*0018*/ 	.word	0x00000000
	.align		4
        /*001c*/ 	.word	0xfffffffc


//--------------------- .text.triton_poi_fused_avg_pool2d_19 --------------------------
	.section	.text.triton_poi_fused_avg_pool2d_19,"ax",@progbits
	.align	128
        .global         triton_poi_fused_avg_pool2d_19
        .type           triton_poi_fused_avg_pool2d_19,@function
        .size           triton_poi_fused_avg_pool2d_19,(.L_x_1 - triton_poi_fused_avg_pool2d_19)
        .other          triton_poi_fused_avg_pool2d_19,@"STO_CUDA_ENTRY STV_DEFAULT"
triton_poi_fused_avg_pool2d_19:
.text.triton_poi_fused_avg_pool2d_19:
[----:B------:R-:W0:Y:S02]  /*0000*/  LDC R1, c[0x0][0x28] ;  /* 0x00000a00ff017b82 */ /* 0x000e240000000800 */
[----:B------:R-:W1:Y:S01]  /*0010*/  S2R R0, SR_TID.X ;  /* 0x0000000000007919 */ /* 0x000e620000002100 */
[----:B------:R-:W-:Y:S01]  /*0020*/  IMAD.MOV.U32 R8, RZ, RZ, RZ ;  /* 0x000000ffff087224 */ /* 0x000fe200078e00ff */
[----:B------:R-:W2:Y:S01]  /*0030*/  LDC.64 R20, c[0x0][0x210] ;  /* 0x00008400ff147b82 */ /* 0x000ea20000000a00 */
[----:B------:R-:W-:Y:S01]  /*0040*/  CS2R R10, SRZ ;  /* 0x00000000000a7805 */ /* 0x000fe2000001ff00 */
[----:B------:R-:W3:Y:S01]  /*0050*/  S2R R9, SR_CTAID.X ;  /* 0x0000000000097919 */ /* 0x000ee20000002500 */
[----:B------:R-:W-:Y:S01]  /*0060*/  ULDC.64 UR4, c[0x0][0x208] ;  /* 0x0000820000047ab9 */ /* 0x000fe20000000a00 */
[----:B-1----:R-:W-:-:S05]  /*0070*/  IMAD.SHL.U32 R0, R0, 0x2, RZ ;  /* 0x0000000200007824 */ /* 0x002fca00078e00ff */
[----:B------:R-:W-:-:S05]  /*0080*/  LOP3.LUT R0, R0, 0x1fe, RZ, 0xc0, !PT ;  /* 0x000001fe00007812 */ /* 0x000fca00078ec0ff */
[----:B---3--:R-:W-:-:S04]  /*0090*/  IMAD R9, R9, 0x200, R0 ;  /* 0x0000020009097824 */ /* 0x008fc800078e0200 */
[----:B------:R-:W-:-:S04]  /*00a0*/  IMAD.HI R2, R9, 0x2aaaaaab, RZ ;  /* 0x2aaaaaab09027827 */ /* 0x000fc800078e02ff */
[----:B------:R-:W-:Y:S01]  /*00b0*/  IMAD.HI R6, R9, -0x63f63f63, R8 ;  /* 0x9c09c09d09067827 */ /* 0x000fe200078e0208 */
[----:B------:R-:W-:-:S03]  /*00c0*/  SHF.R.U32.HI R3, RZ, 0x1f, R2 ;  /* 0x0000001fff037819 */ /* 0x000fc60000011602 */
[----:B------:R-:W-:Y:S01]  /*00d0*/  VIADD R13, R9, 0xffffe500 ;  /* 0xffffe500090d7836 */ /* 0x000fe20000000000 */
[----:B------:R-:W-:Y:S01]  /*00e0*/  LEA.HI.SX32 R3, R2, R3, 0x1b ;  /* 0x0000000302037211 */ /* 0x000fe200078fdaff */
[----:B------:R-:W-:Y:S01]  /*00f0*/  IMAD.MOV.U32 R2, RZ, RZ, RZ ;  /* 0x000000ffff027224 */ /* 0x000fe200078e00ff */
[----:B------:R-:W-:Y:S01]  /*0100*/  SHF.R.U32.HI R7, RZ, 0x1f, R6 ;  /* 0x0000001fff077819 */ /* 0x000fe20000011606 */
[----:B--2---:R-:W-:-:S03]  /*0110*/  IMAD.WIDE R12, R13, 0x4, R20 ;  /* 0x000000040d0c7825 */ /* 0x004fc600078e0214 */
[----:B------:R-:W-:Y:S01]  /*0120*/  LEA.HI.SX32 R7, R6, R7, 0x14 ;  /* 0x0000000706077211 */ /* 0x000fe200078fa2ff */
[----:B------:R-:W-:-:S04]  /*0130*/  IMAD.HI R2, R3, -0x15f15f15, R2 ;  /* 0xea0ea0eb03027827 */ /* 0x000fc800078e0202 */
[----:B------:R-:W-:Y:S01]  /*0140*/  IMAD.MOV.U32 R6, RZ, RZ, RZ ;  /* 0x000000ffff067224 */ /* 0x000fe200078e00ff */
[----:B------:R-:W-:-:S03]  /*0150*/  SHF.R.U32.HI R5, RZ, 0x1f, R2 ;  /* 0x0000001fff057819 */ /* 0x000fc60000011602 */
[----:B------:R-:W-:Y:S01]  /*0160*/  IMAD.HI R0, R7, -0x15f15f15, R6 ;  /* 0xea0ea0eb07007827 */ /* 0x000fe200078e0206 */
[----:B------:R-:W-:-:S04]  /*0170*/  LEA.HI.SX32 R2, R2, R5, 0x1b ;  /* 0x0000000502027211 */ /* 0x000fc800078fdaff */
[----:B------:R-:W-:Y:S01]  /*0180*/  SHF.R.U32.HI R5, RZ, 0x1f, R0 ;  /* 0x0000001fff057819 */ /* 0x000fe20000011600 */
[----:B------:R-:W-:-:S03]  /*0190*/  IMAD R3, R2, -0x23, R3 ;  /* 0xffffffdd02037824 */ /* 0x000fc600078e0203 */
[----:B------:R-:W-:Y:S01]  /*01a0*/  LEA.HI.SX32 R5, R0, R5, 0x1b ;  /* 0x0000000500057211 */ /* 0x000fe200078fdaff */
[C---:B------:R-:W-:Y:S01]  /*01b0*/  VIADD R0, R3.reuse, 0x1 ;  /* 0x0000000103007836 */ /* 0x040fe20000000000 */
[----:B------:R-:W-:-:S03]  /*01c0*/  ISETP.GT.AND P3, PT, R3, RZ, PT ;  /* 0x000000ff0300720c */ /* 0x000fc60003f64270 */
[----:B------:R-:W-:-:S05]  /*01d0*/  IMAD R6, R5, -0x23, R7 ;  /* 0xffffffdd05067824 */ /* 0x000fca00078e0207 */
[----:B------:R-:W-:-:S04]  /*01e0*/  ISETP.GT.AND P4, PT, R6, RZ, P3 ;  /* 0x000000ff0600720c */ /* 0x000fc80001f84270 */
[----:B------:R-:W-:Y:S02]  /*01f0*/  ISETP.LT.AND P4, PT, R9, 0xe5b00, P4 ;  /* 0x000e5b000900780c */ /* 0x000fe40002781270 */
[----:B------:R-:W-:Y:S02]  /*0200*/  ISETP.GT.AND P1, PT, R3, -0x1, PT ;  /* 0xffffffff0300780c */ /* 0x000fe40003f24270 */
[----:B------:R-:W-:Y:S02]  /*0210*/  ISETP.GE.U32.AND P0, PT, R0, 0x23, PT ;  /* 0x000000230000780c */ /* 0x000fe40003f06070 */
[C---:B------:R-:W-:Y:S02]  /*0220*/  ISETP.GT.AND P1, PT, R6.reuse, RZ, P1 ;  /* 0x000000ff0600720c */ /* 0x040fe40000f24270 */
[----:B------:R-:W-:Y:S02]  /*0230*/  ISETP.GT.AND P5, PT, R6, RZ, !P0 ;  /* 0x000000ff0600720c */ /* 0x000fe400047a4270 */
[----:B------:R-:W-:-:S02]  /*0240*/  ISETP.LT.AND P2, PT, R9, 0xe5b00, P1 ;  /* 0x000e5b000900780c */ /* 0x000fc40000f41270 */
[C---:B------:R-:W-:Y:S01]  /*0250*/  ISETP.LT.AND P1, PT, R9.reuse, 0xe5b00, P5 ;  /* 0x000e5b000900780c */ /* 0x040fe20002f21270 */
[----:B------:R1:W2:Y:S01]  /*0260*/  @P4 LDG.E.64 R10, desc[UR4][R12.64] ;  /* 0x000000040c0a4981 */ /* 0x0002a2000c1e1b00 */
[C---:B------:R-:W-:Y:S01]  /*0270*/  VIADD R15, R9.reuse, 0xffffe5c0 ;  /* 0xffffe5c0090f7836 */ /* 0x040fe20000000000 */
[----:B------:R-:W-:Y:S01]  /*0280*/  CS2R R4, SRZ ;  /* 0x0000000000047805 */ /* 0x000fe2000001ff00 */
[----:B------:R-:W-:Y:S02]  /*0290*/  VIADD R17, R9, 0xffffe680 ;  /* 0xffffe68009117836 */ /* 0x000fe40000000000 */
[----:B------:R-:W-:-:S04]  /*02a0*/  IMAD.WIDE R14, R15, 0x4, R20 ;  /* 0x000000040f0e7825 */ /* 0x000fc800078e0214 */
[----:B------:R-:W-:Y:S01]  /*02b0*/  IMAD.WIDE R16, R17, 0x4, R20 ;  /* 0x0000000411107825 */ /* 0x000fe200078e0214 */
[----:B-1----:R-:W-:Y:S01]  /*02c0*/  CS2R R12, SRZ ;  /* 0x00000000000c7805 */ /* 0x002fe2000001ff00 */
[----:B------:R-:W3:Y:S05]  /*02d0*/  @P2 LDG.E.64 R4, desc[UR4][R14.64] ;  /* 0x000000040e042981 */ /* 0x000eea000c1e1b00 */
[----:B------:R1:W4:Y:S01]  /*02e0*/  @P1 LDG.E.64 R12, desc[UR4][R16.64] ;  /* 0x00000004100c1981 */ /* 0x000322000c1e1b00 */
[C---:B------:R-:W-:Y:S01]  /*02f0*/  VIADD R0, R6.reuse, 0x2 ;  /* 0x0000000206007836 */ /* 0x040fe20000000000 */
[C---:B------:R-:W-:Y:S02]  /*0300*/  ISETP.GE.AND P5, PT, R6.reuse, 0x22, PT ;  /* 0x000000220600780c */ /* 0x040fe40003fa6270 */
[----:B------:R-:W-:-:S02]  /*0310*/  ISETP.GT.AND P6, PT, R6, 0x21, PT ;  /* 0x000000210600780c */ /* 0x000fc40003fc4270 */
[----:B------:R-:W-:Y:S01]  /*0320*/  SEL R7, R0, RZ, !P5 ;  /* 0x000000ff00077207 */ /* 0x000fe20006800000 */
[C---:B------:R-:W-:Y:S01]  /*0330*/  VIADD R0, R3.reuse, 0x2 ;  /* 0x0000000203007836 */ /* 0x040fe20000000000 */
[----:B------:R-:W-:Y:S02]  /*0340*/  ISETP.GT.AND P5, PT, R3, 0x21, PT ;  /* 0x000000210300780c */ /* 0x000fe40003fa4270 */
[----:B------:R-:W-:Y:S01]  /*0350*/  ISETP.GT.AND P3, PT, R6, -0x1, P3 ;  /* 0xffffffff0600780c */ /* 0x000fe20001f64270 */
[----:B------:R-:W-:Y:S02]  /*0360*/  VIADD R24, R7, 0x24 ;  /* 0x0000002407187836 */ /* 0x000fe40000000000 */
[C---:B-1----:R-:W-:Y:S01]  /*0370*/  VIADD R17, R9.reuse, 0xffffff40 ;  /* 0xffffff4009117836 */ /* 0x042fe20000000000 */
[----:B------:R-:W-:-:S03]  /*0380*/  ISETP.LT.AND P3, PT, R9, 0xe5b00, P3 ;  /* 0x000e5b000900780c */ /* 0x000fc60001f61270 */
[----:B------:R-:W-:Y:S02]  /*0390*/  @!P6 IMAD.MOV R24, RZ, RZ, R7 ;  /* 0x000000ffff18e224 */ /* 0x000fe400078e0207 */
[----:B------:R-:W-:-:S04]  /*03a0*/  IMAD.WIDE R16, R17, 0x4, R20 ;  /* 0x0000000411107825 */ /* 0x000fc800078e0214 */
[----:B------:R-:W-:Y:S02]  /*03b0*/  VIADD R26, R6, 0x1 ;  /* 0x00000001061a7836 */ /* 0x000fe40000000000 */
[C---:B------:R-:W-:Y:S01]  /*03c0*/  VIADD R23, R9.reuse, 0xc0 ;  /* 0x000000c009177836 */ /* 0x040fe20000000000 */
[----:B------:R-:W-:Y:S01]  /*03d0*/  CS2R R14, SRZ ;  /* 0x00000000000e7805 */ /* 0x000fe2000001ff00 */
[----:B------:R-:W-:-:S04]  /*03e0*/  IMAD.WIDE R18, R9, 0x4, R20 ;  /* 0x0000000409127825 */ /* 0x000fc800078e0214 */
[----:B------:R-:W-:-:S04]  /*03f0*/  IMAD.WIDE R22, R23, 0x4, R20 ;  /* 0x0000000417167825 */ /* 0x000fc800078e0214 */
[C---:B------:R-:W-:Y:S02]  /*0400*/  VIADD R29, R9.reuse, 0x1980 ;  /* 0x00001980091d7836 */ /* 0x040fe40000000000 */
[----:B------:R-:W-:Y:S02]  /*0410*/  VIADD R27, R9, 0x1a40 ;  /* 0x00001a40091b7836 */ /* 0x000fe40000000000 */
[----:B------:R-:W-:Y:S01]  /*0420*/  IMAD.WIDE R28, R29, 0x4, R20 ;  /* 0x000000041d1c7825 */ /* 0x000fe200078e0214 */
[----:B--2---:R-:W-:Y:S02]  /*0430*/  SEL R2, R10, RZ, P4 ;  /* 0x000000ff0a027207 */ /* 0x004fe40002000000 */
[----:B------:R-:W-:Y:S02]  /*0440*/  SEL R8, R11, RZ, P4 ;  /* 0x000000ff0b087207 */ /* 0x000fe40002000000 */
[----:B------:R-:W-:Y:S02]  /*0450*/  ISETP.GE.AND P4, PT, R3, 0x22, PT ;  /* 0x000000220300780c */ /* 0x000fe40003f86270 */
[----:B------:R-:W-:-:S02]  /*0460*/  LOP3.LUT R10, R6, R3, RZ, 0xfc, !PT ;  /* 0x00000003060a7212 */ /* 0x000fc400078efcff */
[----:B------:R-:W-:Y:S02]  /*0470*/  SEL R0, R0, RZ, !P4 ;  /* 0x000000ff00007207 */ /* 0x000fe40006000000 */
[----:B------:R-:W-:Y:S02]  /*0480*/  ISETP.GE.AND P4, PT, R9, 0xe5b00, PT ;  /* 0x000e5b000900780c */ /* 0x000fe40003f86270 */
[----:B---3--:R-:W-:Y:S01]  /*0490*/  SEL R7, R4, RZ, P2 ;  /* 0x000000ff04077207 */ /* 0x008fe20001000000 */
[----:B------:R-:W-:Y:S01]  /*04a0*/  VIADD R25, R0, 0x24 ;  /* 0x0000002400197836 */ /* 0x000fe20000000000 */
[----:B------:R-:W-:Y:S01]  /*04b0*/  ISETP.GT.AND P6, PT, R10, -0x1, !P4 ;  /* 0xffffffff0a00780c */ /* 0x000fe200067c4270 */
[----:B------:R-:W-:Y:S01]  /*04c0*/  @!P5 IMAD.MOV R25, RZ, RZ, R0 ;  /* 0x000000ffff19d224 */ /* 0x000fe200078e0200 */
[----:B------:R-:W-:Y:S02]  /*04d0*/  CS2R R10, SRZ ;  /* 0x00000000000a7805 */ /* 0x000fe4000001ff00 */
[----:B----4-:R-:W-:-:S02]  /*04e0*/  SEL R4, R12, RZ, P1 ;  /* 0x000000ff0c047207 */ /* 0x010fc40000800000 */
[----:B------:R-:W-:Y:S02]  /*04f0*/  SEL R0, R13, RZ, P1 ;  /* 0x000000ff0d007207 */ /* 0x000fe40000800000 */
[----:B------:R-:W-:Y:S01]  /*0500*/  ISETP.GT.AND P1, PT, R6, -0x1, !P0 ;  /* 0xffffffff0600780c */ /* 0x000fe20004724270 */
[----:B------:R1:W2:Y:S01]  /*0510*/  @P3 LDG.E.64 R10, desc[UR4][R16.64] ;  /* 0x00000004100a3981 */ /* 0x0002a2000c1e1b00 */
[----:B------:R-:W-:Y:S02]  /*0520*/  ISETP.GE.U32.AND P5, PT, R26, 0x23, PT ;  /* 0x000000231a00780c */ /* 0x000fe40003fa6070 */
[----:B------:R-:W-:Y:S02]  /*0530*/  ISETP.LT.AND P1, PT, R9, 0xe5b00, P1 ;  /* 0x000e5b000900780c */ /* 0x000fe40000f21270 */
[----:B------:R-:W-:Y:S02]  /*0540*/  SEL R5, R5, RZ, P2 ;  /* 0x000000ff05057207 */ /* 0x000fe40001000000 */
[----:B------:R-:W-:-:S02]  /*0550*/  CS2R R12, SRZ ;  /* 0x00000000000c7805 */ /* 0x000fc4000001ff00 */
[C---:B------:R-:W-:Y:S02]  /*0560*/  ISETP.GT.AND P2, PT, R3.reuse, RZ, !P5 ;  /* 0x000000ff0300720c */ /* 0x040fe40006f44270 */
[----:B------:R-:W-:Y:S02]  /*0570*/  ISETP.GT.AND P5, PT, R3, -0x1, !P5 ;  /* 0xffffffff0300780c */ /* 0x000fe40006fa4270 */
[C---:B------:R-:W-:Y:S01]  /*0580*/  ISETP.LT.AND P2, PT, R9.reuse, 0xe5b00, P2 ;  /* 0x000e5b000900780c */ /* 0x040fe20001741270 */
[----:B------:R3:W4:Y:S01]  /*0590*/  @P6 LDG.E.64 R12, desc[UR4][R18.64] ;  /* 0x00000004120c6981 */ /* 0x000722000c1e1b00 */
[----:B------:R-:W-:Y:S02]  /*05a0*/  ISETP.LT.AND P5, PT, R9, 0xe5b00, P5 ;  /* 0x000e5b000900780c */ /* 0x000fe40002fa1270 */
[----:B------:R-:W-:Y:S01]  /*05b0*/  ISETP.LT.U32.AND P0, PT, R26, 0x23, !P0 ;  /* 0x000000231a00780c */ /* 0x000fe20004701070 */
[----:B------:R5:W4:Y:S01]  /*05c0*/  @P1 LDG.E.64 R14, desc[UR4][R22.64] ;  /* 0x00000004160e1981 */ /* 0x000b22000c1e1b00 */
[----:B-1----:R-:W-:-:S02]  /*05d0*/  CS2R R16, SRZ ;  /* 0x0000000000107805 */ /* 0x002fc4000001ff00 */
[----:B------:R-:W-:Y:S01]  /*05e0*/  ISETP.LT.AND P0, PT, R9, 0xe5b00, P0 ;  /* 0x000e5b000900780c */ /* 0x000fe20000701270 */
[----:B------:R-:W-:Y:S01]  /*05f0*/  IMAD.WIDE R26, R27, 0x4, R20 ;  /* 0x000000041b1a7825 */ /* 0x000fe200078e0214 */
[----:B---3--:R-:W-:-:S03]  /*0600*/  CS2R R18, SRZ ;  /* 0x0000000000127805 */ /* 0x008fc6000001ff00 */
[----:B------:R1:W3:Y:S01]  /*0610*/  @P2 LDG.E.64 R16, desc[UR4][R28.64] ;  /* 0x000000041c102981 */ /* 0x0002e2000c1e1b00 */
[----:B-----5:R-:W-:-:S03]  /*0620*/  VIADD R23, R9, 0x1b00 ;  /* 0x00001b0009177836 */ /* 0x020fc60000000000 */
[----:B------:R-:W5:Y:S01]  /*0630*/  @P5 LDG.E.64 R18, desc[UR4][R26.64] ;  /* 0x000000041a125981 */ /* 0x000f62000c1e1b00 */
[----:B------:R-:W-:Y:S01]  /*0640*/  IMAD.WIDE R20, R23, 0x4, R20 ;  /* 0x0000000417147825 */ /* 0x000fe200078e0214 */
[----:B------:R-:W-:-:S06]  /*0650*/  CS2R R22, SRZ ;  /* 0x0000000000167805 */ /* 0x000fcc000001ff00 */
[----:B------:R-:W5:Y:S01]  /*0660*/  @P0 LDG.E.64 R22, desc[UR4][R20.64] ;  /* 0x0000000414160981 */ /* 0x000f62000c1e1b00 */
[----:B-1----:R-:W-:-:S04]  /*0670*/  IMAD.IADD R28, R6, 0x1, R3 ;  /* 0x00000001061c7824 */ /* 0x002fc800078e0203 */
[----:B------:R-:W-:-:S05]  /*0680*/  IMAD R28, R6, R3, -R28 ;  /* 0x00000003061c7224 */ /* 0x000fca00078e0a1c */
[----:B------:R-:W-:Y:S01]  /*0690*/  IADD3 R28, R24, R28, R25 ;  /* 0x0000001c181c7210 */ /* 0x000fe20007ffe019 */
[----:B------:R-:W-:-:S04]  /*06a0*/  IMAD R6, R6, R25, RZ ;  /* 0x0000001906067224 */ /* 0x000fc800078e02ff */
[----:B------:R-:W-:Y:S02]  /*06b0*/  VIADD R28, R28, 0x1 ;  /* 0x000000011c1c7836 */ /* 0x000fe40000000000 */
[----:B------:R-:W-:Y:S01]  /*06c0*/  FADD R5, R8, R5 ;  /* 0x0000000508057221 */ /* 0x000fe20000000000 */
[----:B------:R-:W-:Y:S02]  /*06d0*/  IMAD R3, R3, R24, R6 ;  /* 0x0000001803037224 */ /* 0x000fe400078e0206 */
[----:B------:R-:W-:Y:S02]  /*06e0*/  IMAD R28, R24, R25, R28 ;  /* 0x00000019181c7224 */ /* 0x000fe400078e021c */
[----:B------:R-:W-:Y:S02]  /*06f0*/  FADD R0, R5, R0 ;  /* 0x0000000005007221 */ /* 0x000fe40000000000 */
[----:B------:R-:W-:Y:S02]  /*0700*/  IMAD.IADD R3, R28, 0x1, -R3 ;  /* 0x000000011c037824 */ /* 0x000fe400078e0a03 */
[----:B------:R-:W-:-:S04]  /*0710*/  FADD R7, R2, R7 ;  /* 0x0000000702077221 */ /* 0x000fc80000000000 */
[----:B------:R-:W-:Y:S01]  /*0720*/  FADD R7, R7, R4 ;  /* 0x0000000407077221 */ /* 0x000fe20000000000 */
[----:B--2---:R-:W-:-:S05]  /*0730*/  SEL R11, R11, RZ, P3 ;  /* 0x000000ff0b0b7207 */ /* 0x004fca0001800000 */
[----:B------:R-:W-:Y:S01]  /*0740*/  FADD R2, R0, R11 ;  /* 0x0000000b00027221 */ /* 0x000fe20000000000 */
[----:B------:R-:W-:Y:S02]  /*0750*/  I2FP.F32.S32 R0, R3 ;  /* 0x0000000300007245 */ /* 0x000fe40000201400 */
[----:B------:R-:W-:Y:S02]  /*0760*/  SEL R10, R10, RZ, P3 ;  /* 0x000000ff0a0a7207 */ /* 0x000fe40001800000 */
[----:B------:R-:W-:Y:S02]  /*0770*/  FSETP.GT.AND P3, PT, |R0|, 8.50705917302346158658e+37, PT ;  /* 0x7e8000000000780b */ /* 0x000fe40003f64200 */
[----:B----4-:R-:W-:Y:S01]  /*0780*/  SEL R13, R13, RZ, P6 ;  /* 0x000000ff0d0d7207 */ /* 0x010fe20003000000 */
[----:B------:R-:W-:Y:S01]  /*0790*/  FADD R7, R7, R10 ;  /* 0x0000000a07077221 */ /* 0x000fe20000000000 */
[----:B------:R-:W-:Y:S02]  /*07a0*/  SEL R12, R12, RZ, P6 ;  /* 0x000000ff0c0c7207 */ /* 0x000fe40003000000 */
[----:B------:R-:W-:-:S02]  /*07b0*/  SEL R14, R14, RZ, P1 ;  /* 0x000000ff0e0e7207 */ /* 0x000fc40000800000 */
[----:B------:R-:W-:Y:S02]  /*07c0*/  SEL R15, R15, RZ, P1 ;  /* 0x000000ff0f0f7207 */ /* 0x000fe40000800000 */
[----:B------:R-:W-:Y:S01]  /*07d0*/  FSETP.GEU.AND P1, PT, |R0|, 1.175494350822287508e-38, PT ;  /* 0x008000000000780b */ /* 0x000fe20003f2e200 */
[----:B------:R-:W-:Y:S01]  /*07e0*/  FADD R2, R2, R13 ;  /* 0x0000000d02027221 */ /* 0x000fe20000000000 */
[----:B------:R-:W-:Y:S01]  /*07f0*/  FADD R7, R7, R12 ;  /* 0x0000000c07077221 */ /* 0x000fe20000000000 */
[----:B------:R-:W-:Y:S01]  /*0800*/  @P3 FMUL R0, R0, 0.25 ;  /* 0x3e80000000003820 */ /* 0x000fe20000400000 */
[----:B---3--:R-:W-:Y:S01]  /*0810*/  SEL R16, R16, RZ, P2 ;  /* 0x000000ff10107207 */ /* 0x008fe20001000000 */
[----:B------:R-:W-:Y:S01]  /*0820*/  FADD R4, R2, R15 ;  /* 0x0000000f02047221 */ /* 0x000fe20000000000 */
[----:B------:R-:W-:Y:S01]  /*0830*/  SEL R17, R17, RZ, P2 ;  /* 0x000000ff11117207 */ /* 0x000fe20001000000 */
[----:B------:R-:W-:Y:S01]  /*0840*/  FADD R7, R7, R14 ;  /* 0x0000000e07077221 */ /* 0x000fe20000000000 */
[----:B------:R-:W1:Y:S01]  /*0850*/  LDC.64 R2, c[0x0][0x218] ;  /* 0x00008600ff027b82 */ /* 0x000e620000000a00 */
[----:B-----5:R-:W-:-:S02]  /*0860*/  SEL R18, R18, RZ, P5 ;  /* 0x000000ff12127207 */ /* 0x020fc40002800000 */
[----:B------:R-:W-:Y:S01]  /*0870*/  SEL R19, R19, RZ, P5 ;  /* 0x000000ff13137207 */ /* 0x000fe20002800000 */
[----:B------:R-:W-:Y:S01]  /*0880*/  FADD R7, R7, R16 ;  /* 0x0000001007077221 */ /* 0x000fe20000000000 */
[----:B------:R-:W-:Y:S01]  /*0890*/  @!P1 FMUL R0, R0, 16777216 ;  /* 0x4b80000000009820 */ /* 0x000fe20000400000 */
[----:B------:R-:W-:Y:S02]  /*08a0*/  FADD R4, R4, R17 ;  /* 0x0000001104047221 */ /* 0x000fe40000000000 */
[----:B------:R-:W-:Y:S01]  /*08b0*/  FADD R7, R7, R18 ;  /* 0x0000001207077221 */ /* 0x000fe20000000000 */
[----:B------:R-:W-:Y:S01]  /*08c0*/  SEL R22, R22, RZ, P0 ;  /* 0x000000ff16167207 */ /* 0x000fe20000000000 */
[----:B------:R-:W-:Y:S01]  /*08d0*/  FADD R4, R4, R19 ;  /* 0x0000001304047221 */ /* 0x000fe20000000000 */
[----:B------:R-:W-:Y:S01]  /*08e0*/  SEL R23, R23, RZ, P0 ;  /* 0x000000ff17177207 */ /* 0x000fe20000000000 */
[----:B------:R-:W2:Y:S02]  /*08f0*/  MUFU.RCP R0, R0 ;  /* 0x0000000000007308 */ /* 0x000ea40000001000 */
[----:B------:R-:W-:-:S02]  /*0900*/  FADD R22, R7, R22 ;  /* 0x0000001607167221 */ /* 0x000fc40000000000 */
[----:B------:R-:W-:Y:S02]  /*0910*/  FADD R23, R4, R23 ;  /* 0x0000001704177221 */ /* 0x000fe40000000000 */
[----:B------:R-:W-:Y:S02]  /*0920*/  @P3 FMUL R22, R22, 0.25 ;  /* 0x3e80000016163820 */ /* 0x000fe40000400000 */
[----:B------:R-:W-:Y:S02]  /*0930*/  @P3 FMUL R23, R23, 0.25 ;  /* 0x3e80000017173820 */ /* 0x000fe40000400000 */
[----:B------:R-:W-:Y:S02]  /*0940*/  @!P1 FMUL R22, R22, 16777216 ;  /* 0x4b80000016169820 */ /* 0x000fe40000400000 */
[----:B------:R-:W-:Y:S01]  /*0950*/  @!P1 FMUL R23, R23, 16777216 ;  /* 0x4b80000017179820 */ /* 0x000fe20000400000 */
[----:B-1----:R-:W-:-:S04]  /*0960*/  IMAD.WIDE R2, R9, 0x4, R2 ;  /* 0x0000000409027825 */ /* 0x002fc800078e0202 */
[C---:B--2---:R-:W-:Y:S01]  /*0970*/  FMUL R22, R0.reuse, R22 ;  /* 0x0000001600167220 */ /* 0x044fe20000400000 */
[----:B------:R-:W-:Y:S01]  /*0980*/  FMUL R23, R0, R23 ;  /* 0x0000001700177220 */ /* 0x000fe20000400000 */
[----:B------:R-:W-:Y:S06]  /*0990*/  @P4 EXIT ;  /* 0x000000000000494d */ /* 0x000fec0003800000 */
[----:B------:R-:W-:Y:S01]  /*09a0*/  STG.E.64 desc[UR4][R2.64], R22 ;  /* 0x0000001602007986 */ /* 0x000fe2000c101b04 */
[----:B------:R-:W-:Y:S05]  /*09b0*/  EXIT ;  /* 0x000000000000794d */ /* 0x000fea0003800000 */
.L_x_0:
[----:B------:R-:W-:-:S00]  /*09c0*/  BRA `(.L_x_0) ;  /* 0xfffffffc00fc7947 */ /* 0x000fc0000383ffff */
[----:B------:R-:W-:-:S00]  /*09d0*/  NOP ;  /* 0x0000000000007918 */ /* 0x000fc00000000000 */
        /* <DEDUP_REMOVED lines=10> */
.L_x_1:


//--------------------- .nv.constant0.triton_poi_fused_avg_pool2d_19 --------------------------
	.section	.nv.constant0.triton_poi_fused_avg_pool2d_19,"a",@progbits
	.sectionflags	@""
	.align	4
.nv.constant0.triton_poi_fused_avg_pool2d_19:
	.zero		548
